	.headerflags	@"EF_CUDA_TEXMODE_UNIFIED EF_CUDA_64BIT_ADDRESS EF_CUDA_ACCELERATORS EF_CUDA_SM90 EF_CUDA_VIRTUAL_SM(EF_CUDA_SM90)"
	.elftype	@"ET_EXEC"


//--------------------- .nv.info                  --------------------------
	.section	.nv.info,"",@"SHT_CUDA_INFO"
	.align	4


	//----- nvinfo : EIATTR_REGCOUNT
	.align		4
        /*0000*/ 	.byte	0x04, 0x2f
        /*0002*/ 	.short	(.L_1 - .L_0)
	.align		4
.L_0:
        /*0004*/ 	.word	index@(triton_poi_fused__softmax_5)
        /*0008*/ 	.word	0x0000000e


	//----- nvinfo : EIATTR_MIN_STACK_SIZE
	.align		4
.L_1:
        /*000c*/ 	.byte	0x04, 0x12
        /*000e*/ 	.short	(.L_3 - .L_2)
	.align		4
.L_2:
        /*0010*/ 	.word	index@(triton_poi_fused__softmax_5)
        /*0014*/ 	.word	0x00000000


	//----- nvinfo : EIATTR_FRAME_SIZE
	.align		4
.L_3:
        /*0018*/ 	.byte	0x04, 0x11
        /*001a*/ 	.short	(.L_5 - .L_4)
	.align		4
.L_4:
        /*001c*/ 	.word	index@(triton_poi_fused__softmax_5)
        /*0020*/ 	.word	0x00000000


	//----- nvinfo : EIATTR_MIN_STACK_SIZE
	.align		4
.L_5:
        /*0024*/ 	.byte	0x04, 0x12
        /*0026*/ 	.short	(.L_7 - .L_6)
	.align		4
.L_6:
        /*0028*/ 	.word	index@(triton_poi_fused__softmax_5)
        /*002c*/ 	.word	0x00000000
.L_7:


//--------------------- .nv.info.triton_poi_fused__softmax_5 --------------------------
	.section	.nv.info.triton_poi_fused__softmax_5,"",@"SHT_CUDA_INFO"
	.sectionflags	@""
	.align	4


	//----- nvinfo : EIATTR_CUDA_API_VERSION
	.align		4
        /*0000*/ 	.byte	0x04, 0x37
        /*0002*/ 	.short	(.L_9 - .L_8)
.L_8:
        /*0004*/ 	.word	0x0000007c


	//----- nvinfo : EIATTR_KPARAM_INFO
	.align		4
.L_9:
        /*0008*/ 	.byte	0x04, 0x17
        /*000a*/ 	.short	(.L_11 - .L_10)
.L_10:
        /*000c*/ 	.word	0x00000000
        /*0010*/ 	.short	0x0003
        /*0012*/ 	.short	0x0018
        /*0014*/ 	.byte	0x00, 0xf0, 0x11, 0x00


	//----- nvinfo : EIATTR_KPARAM_INFO
	.align		4
.L_11:
        /*0018*/ 	.byte	0x04, 0x17
        /*001a*/ 	.short	(.L_13 - .L_12)
.L_12:
        /*001c*/ 	.word	0x00000000
        /*0020*/ 	.short	0x0002
        /*0022*/ 	.short	0x0010
        /*0024*/ 	.byte	0x00, 0xf4, 0x21, 0x00


	//----- nvinfo : EIATTR_KPARAM_INFO
	.align		4
.L_13:
        /*0028*/ 	.byte	0x04, 0x17
        /*002a*/ 	.short	(.L_15 - .L_14)
.L_14:
        /*002c*/ 	.word	0x00000000
        /*0030*/ 	.short	0x0001
        /*0032*/ 	.short	0x0008
        /*0034*/ 	.byte	0x00, 0xf4, 0x21, 0x00


	//----- nvinfo : EIATTR_KPARAM_INFO
	.align		4
.L_15:
        /*0038*/ 	.byte	0x04, 0x17
        /*003a*/ 	.short	(.L_17 - .L_16)
.L_16:
        /*003c*/ 	.word	0x00000000
        /*0040*/ 	.short	0x0000
        /*0042*/ 	.short	0x0000
        /*0044*/ 	.byte	0x00, 0xf4, 0x21, 0x00


	//----- nvinfo : EIATTR_SPARSE_MMA_MASK
	.align		4
.L_17:
        /*0048*/ 	.byte	0x03, 0x50
        /*004a*/ 	.short	0x0000


	//----- nvinfo : EIATTR_MAXREG_COUNT
	.align		4
        /*004c*/ 	.byte	0x03, 0x1b
        /*004e*/ 	.short	0x00ff


	//----- nvinfo : EIATTR_EXIT_INSTR_OFFSETS
	.align		4
        /*0050*/ 	.byte	0x04, 0x1c
        /*0052*/ 	.short	(.L_19 - .L_18)


	//   ....[0]....
.L_18:
        /*0054*/ 	.word	0x00000260


	//----- nvinfo : EIATTR_REQNTID
	.align		4
.L_19:
        /*0058*/ 	.byte	0x04, 0x10
        /*005a*/ 	.short	(.L_21 - .L_20)
.L_20:
        /*005c*/ 	.word	0x00000080
        /*0060*/ 	.word	0x00000001
        /*0064*/ 	.word	0x00000001


	//----- nvinfo : EIATTR_CBANK_PARAM_SIZE
	.align		4
.L_21:
        /*0068*/ 	.byte	0x03, 0x19
        /*006a*/ 	.short	0x001c


	//----- nvinfo : EIATTR_PARAM_CBANK
	.align		4
        /*006c*/ 	.byte	0x04, 0x0a
        /*006e*/ 	.short	(.L_23 - .L_22)
	.align		4
.L_22:
        /*0070*/ 	.word	index@(.nv.constant0.triton_poi_fused__softmax_5)
        /*0074*/ 	.short	0x0210
        /*0076*/ 	.short	0x001c


	//----- nvinfo : EIATTR_SW_WAR
	.align		4
.L_23:
        /*0078*/ 	.byte	0x04, 0x36
        /*007a*/ 	.short	(.L_25 - .L_24)
.L_24:
        /*007c*/ 	.word	0x00000008
.L_25:


//--------------------- .nv.callgraph             --------------------------
	.section	.nv.callgraph,"",@"SHT_CUDA_CALLGRAPH"
	.align	4
	.sectionentsize	8
	.align		4
        /*0000*/ 	.word	0x00000000
	.align		4
        /*0004*/ 	.word	0xffffffff
	.align		4
        /*0008*/ 	.word	0x00000000
	.align		4
        /*000c*/ 	.word	0xfffffffe
	.align		4
        /*0010*/ 	.word	0x00000000
	.align		4
        /*0014*/ 	.word	0xfffffffd
	.align		4
        /*0018*/ 	.word	0x00000000
	.align		4
        /*001c*/ 	.word	0xfffffffc


//--------------------- .text.triton_poi_fused__softmax_5 --------------------------
	.section	.text.triton_poi_fused__softmax_5,"ax",@progbits
	.align	128
        .global         triton_poi_fused__softmax_5
        .type           triton_poi_fused__softmax_5,@function
        .size           triton_poi_fused__softmax_5,(.L_x_1 - triton_poi_fused__softmax_5)
        .other          triton_poi_fused__softmax_5,@"STO_CUDA_ENTRY STV_DEFAULT"
triton_poi_fused__softmax_5:
.text.triton_poi_fused__softmax_5:
[----:B------:R-:W-:Y:S01]  /*0000*/  LDC R1, c[0x0][0x28] ;  /* 0x00000a00ff017b82 */ /* 0x000fe20000000800 */
[----:B------:R-:W1:Y:S07]  /*0010*/  S2R R0, SR_TID.X ;  /* 0x0000000000007919 */ /* 0x000e6e0000002100 */
[----:B------:R-:W2:Y:S01]  /*0020*/  LDC.64 R4, c[0x0][0x218] ;  /* 0x00008600ff047b82 */ /* 0x000ea20000000a00 */
[----:B------:R-:W-:Y:S01]  /*0030*/  ULDC.64 UR4, c[0x0][0x208] ;  /* 0x0000820000047ab9 */ /* 0x000fe20000000a00 */
[----:B------:R-:W3:Y:S06]  /*0040*/  S2R R9, SR_CTAID.X ;  /* 0x0000000000097919 */ /* 0x000eec0000002500 */
[----:B------:R-:W4:Y:S01]  /*0050*/  LDC.64 R2, c[0x0][0x210] ;  /* 0x00008400ff027b82 */ /* 0x000f220000000a00 */
[----:B-1----:R-:W-:-:S02]  /*0060*/  LOP3.LUT R0, R0, 0x7f, RZ, 0xc0, !PT ;  /* 0x0000007f00007812 */ /* 0x002fc400078ec0ff */
[----:B---3--:R-:W-:Y:S02]  /*0070*/  SHF.R.S32.HI R6, RZ, 0x18, R9 ;  /* 0x00000018ff067819 */ /* 0x008fe40000011409 */
[----:B------:R-:W-:Y:S02]  /*0080*/  LEA R9, R9, R0, 0x7 ;  /* 0x0000000009097211 */ /* 0x000fe400078e38ff */
[----:B------:R-:W-:-:S03]  /*0090*/  SGXT R0, R6, 0x1 ;  /* 0x000000010600781a */ /* 0x000fc60000000200 */
[----:B----4-:R-:W-:Y:S01]  /*00a0*/  IMAD.WIDE R2, R9, 0x4, R2 ;  /* 0x0000000409027825 */ /* 0x010fe200078e0202 */
[CC--:B------:R-:W-:Y:S02]  /*00b0*/  LEA.HI R6, R0.reuse, R9.reuse, RZ, 0x4 ;  /* 0x0000000900067211 */ /* 0x0c0fe400078f20ff */
[----:B------:R-:W-:Y:S02]  /*00c0*/  LEA.HI R0, R0, R9, RZ, 0xc ;  /* 0x0000000900007211 */ /* 0x000fe400078f60ff */
[----:B------:R-:W-:Y:S02]  /*00d0*/  LOP3.LUT R6, R6, 0xfffffff0, RZ, 0xc0, !PT ;  /* 0xfffffff006067812 */ /* 0x000fe400078ec0ff */
[----:B------:R-:W-:Y:S02]  /*00e0*/  SHF.R.S32.HI R11, RZ, 0xc, R0 ;  /* 0x0000000cff0b7819 */ /* 0x000fe40000011400 */
[----:B------:R-:W-:Y:S02]  /*00f0*/  IADD3 R0, R9, -R6, RZ ;  /* 0x8000000609007210 */ /* 0x000fe40007ffe0ff */
[----:B------:R-:W1:Y:S02]  /*0100*/  LDC.64 R6, c[0x0][0x220] ;  /* 0x00008800ff067b82 */ /* 0x000e640000000a00 */
[----:B------:R-:W-:-:S02]  /*0110*/  LEA R11, R11, R0, 0x4 ;  /* 0x000000000b0b7211 */ /* 0x000fc400078e20ff */
[----:B------:R-:W3:Y:S03]  /*0120*/  LDG.E R0, desc[UR4][R2.64] ;  /* 0x0000000402007981 */ /* 0x000ee6000c1e1900 */
[----:B--2---:R-:W-:-:S06]  /*0130*/  IMAD.WIDE R4, R11, 0x4, R4 ;  /* 0x000000040b047825 */ /* 0x004fcc00078e0204 */
[----:B------:R-:W3:Y:S01]  /*0140*/  LDG.E.EL R5, desc[UR4][R4.64] ;  /* 0x0000000404057981 */ /* 0x000ee2000c2e1900 */
[----:B-1----:R-:W-:-:S05]  /*0150*/  IMAD.WIDE R6, R11, 0x4, R6 ;  /* 0x000000040b067825 */ /* 0x002fca00078e0206 */
[----:B------:R-:W2:Y:S01]  /*0160*/  LDG.E.EL R8, desc[UR4][R6.64] ;  /* 0x0000000406087981 */ /* 0x000ea2000c2e1900 */
[----:B---3--:R-:W-:-:S04]  /*0170*/  FADD R0, R0, -R5 ;  /* 0x8000000500007221 */ /* 0x008fc80000000000 */
[----:B------:R-:W-:-:S05]  /*0180*/  FMUL R0, R0, 1.4426950216293334961 ;  /* 0x3fb8aa3b00007820 */ /* 0x000fca0000400000 */
[----:B------:R-:W-:Y:S02]  /*0190*/  FSETP.GEU.AND P1, PT, R0, -126, PT ;  /* 0xc2fc00000000780b */ /* 0x000fe40003f2e000 */
[C---:B--2---:R-:W-:Y:S02]  /*01a0*/  FSETP.GT.AND P0, PT, |R8|.reuse, 8.50705917302346158658e+37, PT ;  /* 0x7e8000000800780b */ /* 0x044fe40003f04200 */
[----:B------:R-:W-:-:S09]  /*01b0*/  FSETP.GEU.AND P2, PT, |R8|, 1.175494350822287508e-38, PT ;  /* 0x008000000800780b */ /* 0x000fd20003f4e200 */
[----:B------:R-:W-:-:S04]  /*01c0*/  @!P1 FMUL R0, R0, 0.5 ;  /* 0x3f00000000009820 */ /* 0x000fc80000400000 */
[----:B------:R-:W1:Y:S01]  /*01d0*/  MUFU.EX2 R9, R0 ;  /* 0x0000000000097308 */ /* 0x000e620000000800 */
[----:B------:R-:W-:-:S04]  /*01e0*/  @P0 FMUL R8, R8, 0.25 ;  /* 0x3e80000008080820 */ /* 0x000fc80000400000 */
[----:B------:R-:W-:-:S06]  /*01f0*/  @!P2 FMUL R8, R8, 16777216 ;  /* 0x4b8000000808a820 */ /* 0x000fcc0000400000 */
[----:B------:R-:W2:Y:S01]  /*0200*/  MUFU.RCP R8, R8 ;  /* 0x0000000800087308 */ /* 0x000ea20000001000 */
[----:B-1----:R-:W-:-:S04]  /*0210*/  @!P1 FMUL R9, R9, R9 ;  /* 0x0000000909099220 */ /* 0x002fc80000400000 */
[----:B------:R-:W-:-:S04]  /*0220*/  @P0 FMUL R9, R9, 0.25 ;  /* 0x3e80000009090820 */ /* 0x000fc80000400000 */
[----:B------:R-:W-:-:S04]  /*0230*/  @!P2 FMUL R9, R9, 16777216 ;  /* 0x4b8000000909a820 */ /* 0x000fc80000400000 */
[----:B--2---:R-:W-:-:S05]  /*0240*/  FMUL R9, R8, R9 ;  /* 0x0000000908097220 */ /* 0x004fca0000400000 */
[----:B------:R-:W-:Y:S01]  /*0250*/  STG.E desc[UR4][R2.64], R9 ;  /* 0x0000000902007986 */ /* 0x000fe2000c101904 */
[----:B------:R-:W-:Y:S05]  /*0260*/  EXIT ;  /* 0x000000000000794d */ /* 0x000fea0003800000 */
.L_x_0:
[----:B------:R-:W-:-:S00]  /*0270*/  BRA `(.L_x_0) ;  /* 0xfffffffc00fc7947 */ /* 0x000fc0000383ffff */
[----:B------:R-:W-:-:S00]  /*0280*/  NOP ;  /* 0x0000000000007918 */ /* 0x000fc00000000000 */
[----:B------:R-:W-:-:S00]  /*0290*/  NOP ;  /* 0x0000000000007918 */ /* 0x000fc00000000000 */
[----:B------:R-:W-:-:S00]  /*02a0*/  NOP ;  /* 0x0000000000007918 */ /* 0x000fc00000000000 */
[----:B------:R-:W-:-:S00]  /*02b0*/  NOP ;  /* 0x0000000000007918 */ /* 0x000fc00000000000 */
[----:B------:R-:W-:-:S00]  /*02c0*/  NOP ;  /* 0x0000000000007918 */ /* 0x000fc00000000000 */
[----:B------:R-:W-:-:S00]  /*02d0*/  NOP ;  /* 0x0000000000007918 */ /* 0x000fc00000000000 */
[----:B------:R-:W-:-:S00]  /*02e0*/  NOP ;  /* 0x0000000000007918 */ /* 0x000fc00000000000 */
[----:B------:R-:W-:-:S00]  /*02f0*/  NOP ;  /* 0x0000000000007918 */ /* 0x000fc00000000000 */
.L_x_1:


//--------------------- .nv.constant0.triton_poi_fused__softmax_5 --------------------------
	.section	.nv.constant0.triton_poi_fused__softmax_5,"a",@progbits
	.sectionflags	@""
	.align	4
.nv.constant0.triton_poi_fused__softmax_5:
	.zero		556
